	.headerflags	@"EF_CUDA_TEXMODE_UNIFIED EF_CUDA_64BIT_ADDRESS EF_CUDA_SM89 EF_CUDA_VIRTUAL_SM(EF_CUDA_SM89)"
	.elftype	@"ET_EXEC"


//--------------------- .nv.info                  --------------------------
	.section	.nv.info,"",@"SHT_CUDA_INFO"
	.align	4


	//----- nvinfo : EIATTR_REGCOUNT
	.align		4
        /*0000*/ 	.byte	0x04, 0x2f
        /*0002*/ 	.short	(.L_1 - .L_0)
	.align		4
.L_0:
        /*0004*/ 	.word	index@(triton_per_fused_add_expand_mul_neg_pow_select_sum_unsqueeze_47)
        /*0008*/ 	.word	0x00000013


	//----- nvinfo : EIATTR_FRAME_SIZE
	.align		4
.L_1:
        /*000c*/ 	.byte	0x04, 0x11
        /*000e*/ 	.short	(.L_3 - .L_2)
	.align		4
.L_2:
        /*0010*/ 	.word	index@(triton_per_fused_add_expand_mul_neg_pow_select_sum_unsqueeze_47)
        /*0014*/ 	.word	0x00000000


	//----- nvinfo : EIATTR_MIN_STACK_SIZE
	.align		4
.L_3:
        /*0018*/ 	.byte	0x04, 0x12
        /*001a*/ 	.short	(.L_5 - .L_4)
	.align		4
.L_4:
        /*001c*/ 	.word	index@(triton_per_fused_add_expand_mul_neg_pow_select_sum_unsqueeze_47)
        /*0020*/ 	.word	0x00000000
.L_5:


//--------------------- .nv.info.triton_per_fused_add_expand_mul_neg_pow_select_sum_unsqueeze_47 --------------------------
	.section	.nv.info.triton_per_fused_add_expand_mul_neg_pow_select_sum_unsqueeze_47,"",@"SHT_CUDA_INFO"
	.sectionflags	@""
	.align	4


	//----- nvinfo : EIATTR_CUDA_API_VERSION
	.align		4
        /*0000*/ 	.byte	0x04, 0x37
        /*0002*/ 	.short	(.L_7 - .L_6)
.L_6:
        /*0004*/ 	.word	0x00000080


	//----- nvinfo : EIATTR_PARAM_CBANK
	.align		4
.L_7:
        /*0008*/ 	.byte	0x04, 0x0a
        /*000a*/ 	.short	(.L_9 - .L_8)
	.align		4
.L_8:
        /*000c*/ 	.word	index@(.nv.constant0.triton_per_fused_add_expand_mul_neg_pow_select_sum_unsqueeze_47)
        /*0010*/ 	.short	0x0160
        /*0012*/ 	.short	0x0030


	//----- nvinfo : EIATTR_CBANK_PARAM_SIZE
	.align		4
.L_9:
        /*0014*/ 	.byte	0x03, 0x19
        /*0016*/ 	.short	0x0030


	//----- nvinfo : EIATTR_KPARAM_INFO
	.align		4
        /*0018*/ 	.byte	0x04, 0x17
        /*001a*/ 	.short	(.L_11 - .L_10)
.L_10:
        /*001c*/ 	.word	0x00000000
        /*0020*/ 	.short	0x0005
        /*0022*/ 	.short	0x0028
        /*0024*/ 	.byte	0x00, 0xf4, 0x21, 0x00


	//----- nvinfo : EIATTR_KPARAM_INFO
	.align		4
.L_11:
        /*0028*/ 	.byte	0x04, 0x17
        /*002a*/ 	.short	(.L_13 - .L_12)
.L_12:
        /*002c*/ 	.word	0x00000000
        /*0030*/ 	.short	0x0004
        /*0032*/ 	.short	0x0020
        /*0034*/ 	.byte	0x00, 0xf0, 0x11, 0x00


	//----- nvinfo : EIATTR_KPARAM_INFO
	.align		4
.L_13:
        /*0038*/ 	.byte	0x04, 0x17
        /*003a*/ 	.short	(.L_15 - .L_14)
.L_14:
        /*003c*/ 	.word	0x00000000
        /*0040*/ 	.short	0x0003
        /*0042*/ 	.short	0x0018
        /*0044*/ 	.byte	0x00, 0xf4, 0x21, 0x00


	//----- nvinfo : EIATTR_KPARAM_INFO
	.align		4
.L_15:
        /*0048*/ 	.byte	0x04, 0x17
        /*004a*/ 	.short	(.L_17 - .L_16)
.L_16:
        /*004c*/ 	.word	0x00000000
        /*0050*/ 	.short	0x0002
        /*0052*/ 	.short	0x0010
        /*0054*/ 	.byte	0x00, 0xf4, 0x21, 0x00


	//----- nvinfo : EIATTR_KPARAM_INFO
	.align		4
.L_17:
        /*0058*/ 	.byte	0x04, 0x17
        /*005a*/ 	.short	(.L_19 - .L_18)
.L_18:
        /*005c*/ 	.word	0x00000000
        /*0060*/ 	.short	0x0001
        /*0062*/ 	.short	0x0008
        /*0064*/ 	.byte	0x00, 0xf4, 0x21, 0x00


	//----- nvinfo : EIATTR_KPARAM_INFO
	.align		4
.L_19:
        /*0068*/ 	.byte	0x04, 0x17
        /*006a*/ 	.short	(.L_21 - .L_20)
.L_20:
        /*006c*/ 	.word	0x00000000
        /*0070*/ 	.short	0x0000
        /*0072*/ 	.short	0x0000
        /*0074*/ 	.byte	0x00, 0xf4, 0x21, 0x00


	//----- nvinfo : EIATTR_MAXREG_COUNT
	.align		4
.L_21:
        /*0078*/ 	.byte	0x03, 0x1b
        /*007a*/ 	.short	0x00ff


	//----- nvinfo : EIATTR_COOP_GROUP_MASK_REGIDS
	.align		4
        /*007c*/ 	.byte	0x04, 0x29
        /*007e*/ 	.short	(.L_23 - .L_22)


	//   ....[0]....
.L_22:
        /*0080*/ 	.word	0xffffffff


	//   ....[1]....
        /*0084*/ 	.word	0xffffffff


	//   ....[2]....
        /*0088*/ 	.word	0xffffffff


	//   ....[3]....
        /*008c*/ 	.word	0xffffffff


	//   ....[4]....
        /*0090*/ 	.word	0xffffffff


	//   ....[5]....
        /*0094*/ 	.word	0xffffffff


	//----- nvinfo : EIATTR_COOP_GROUP_INSTR_OFFSETS
	.align		4
.L_23:
        /*0098*/ 	.byte	0x04, 0x28
        /*009a*/ 	.short	(.L_25 - .L_24)


	//   ....[0]....
.L_24:
        /*009c*/ 	.word	0x00000110


	//   ....[1]....
        /*00a0*/ 	.word	0x00000130


	//   ....[2]....
        /*00a4*/ 	.word	0x00000150


	//   ....[3]....
        /*00a8*/ 	.word	0x00000170


	//   ....[4]....
        /*00ac*/ 	.word	0x00000190


	//   ....[5]....
        /*00b0*/ 	.word	0x00000230


	//----- nvinfo : EIATTR_EXIT_INSTR_OFFSETS
	.align		4
.L_25:
        /*00b4*/ 	.byte	0x04, 0x1c
        /*00b6*/ 	.short	(.L_27 - .L_26)


	//   ....[0]....
.L_26:
        /*00b8*/ 	.word	0x00000300


	//----- nvinfo : EIATTR_REQNTID
	.align		4
.L_27:
        /*00bc*/ 	.byte	0x04, 0x10
        /*00be*/ 	.short	(.L_29 - .L_28)
.L_28:
        /*00c0*/ 	.word	0x00000040
        /*00c4*/ 	.word	0x00000001
        /*00c8*/ 	.word	0x00000001
.L_29:


//--------------------- .nv.callgraph             --------------------------
	.section	.nv.callgraph,"",@"SHT_CUDA_CALLGRAPH"
	.align	4
	.sectionentsize	8
	.align		4
        /*0000*/ 	.word	0x00000000
	.align		4
        /*0004*/ 	.word	0xffffffff
	.align		4
        /*0008*/ 	.word	0x00000000
	.align		4
        /*000c*/ 	.word	0xfffffffe
	.align		4
        /*0010*/ 	.word	0x00000000
	.align		4
        /*0014*/ 	.word	0xfffffffd
	.align		4
        /*0018*/ 	.word	0x00000000
	.align		4
        /*001c*/ 	.word	0xfffffffc


//--------------------- .nv.rel.action            --------------------------
	.section	.nv.rel.action,"",@"SHT_CUDA_RELOCINFO"
	.align	8
	.sectionentsize	8
        /*0000*/ 	.byte	0x73, 0x00, 0x00, 0x00, 0x00, 0x00, 0x00, 0x00, 0x00, 0x00, 0x00, 0x11, 0x25, 0x00, 0x05, 0x36


//--------------------- .nv.constant0.triton_per_fused_add_expand_mul_neg_pow_select_sum_unsqueeze_47 --------------------------
	.section	.nv.constant0.triton_per_fused_add_expand_mul_neg_pow_select_sum_unsqueeze_47,"a",@progbits
	.sectionflags	@""
	.align	4
.nv.constant0.triton_per_fused_add_expand_mul_neg_pow_select_sum_unsqueeze_47:
	.zero		400


//--------------------- .text.triton_per_fused_add_expand_mul_neg_pow_select_sum_unsqueeze_47 --------------------------
	.section	.text.triton_per_fused_add_expand_mul_neg_pow_select_sum_unsqueeze_47,"ax",@progbits
	.sectionflags	@"SHF_BARRIERS=1"
	.sectioninfo	@"SHI_REGISTERS=19"
	.align	128
        .global         triton_per_fused_add_expand_mul_neg_pow_select_sum_unsqueeze_47
        .type           triton_per_fused_add_expand_mul_neg_pow_select_sum_unsqueeze_47,@function
        .size           triton_per_fused_add_expand_mul_neg_pow_select_sum_unsqueeze_47,(.L_x_1 - triton_per_fused_add_expand_mul_neg_pow_select_sum_unsqueeze_47)
        .other          triton_per_fused_add_expand_mul_neg_pow_select_sum_unsqueeze_47,@"STO_CUDA_ENTRY STV_DEFAULT"
triton_per_fused_add_expand_mul_neg_pow_select_sum_unsqueeze_47:
.text.triton_per_fused_add_expand_mul_neg_pow_select_sum_unsqueeze_47:
[----:B------:R-:W-:Y:S02]  /*0000*/  MOV R1, c[0x0][0x28] ;  /* 0x00000a0000017a02 */ /* 0x000fe40000000f00 */
[----:B------:R-:W0:Y:S01]  /*0010*/  S2R R16, SR_TID.X ;  /* 0x0000000000107919 */ /* 0x000e220000002100 */
[----:B------:R-:W-:Y:S01]  /*0020*/  MOV R3, 0x4 ;  /* 0x0000000400037802 */ /* 0x000fe20000000f00 */
[----:B------:R-:W-:Y:S01]  /*0030*/  ULDC.64 UR4, c[0x0][0x118] ;  /* 0x0000460000047ab9 */ /* 0x000fe20000000a00 */
[----:B0-----:R-:W-:-:S05]  /*0040*/  LOP3.LUT R2, R16, 0x3f, RZ, 0xc0, !PT ;  /* 0x0000003f10027812 */ /* 0x001fca00078ec0ff */
[----:B------:R-:W-:-:S04]  /*0050*/  IMAD.WIDE.U32 R4, R2, R3, c[0x0][0x168] ;  /* 0x00005a0002047625 */ /* 0x000fc800078e0003 */
[CC--:B------:R-:W-:Y:S02]  /*0060*/  IMAD.WIDE.U32 R6, R2.reuse, R3.reuse, c[0x0][0x170] ;  /* 0x00005c0002067625 */ /* 0x0c0fe400078e0003 */
[----:B------:R-:W2:Y:S04]  /*0070*/  LDG.E R4, [R4.64] ;  /* 0x0000000404047981 */ /* 0x000ea8000c1e1900 */
[----:B------:R-:W2:Y:S01]  /*0080*/  LDG.E R7, [R6.64] ;  /* 0x0000000406077981 */ /* 0x000ea2000c1e1900 */
[----:B------:R-:W-:Y:S01]  /*0090*/  MOV R8, c[0x0][0x178] ;  /* 0x00005e0000087a02 */ /* 0x000fe20000000f00 */
[----:B------:R-:W-:Y:S01]  /*00a0*/  IMAD.WIDE.U32 R2, R2, R3, c[0x0][0x160] ;  /* 0x0000580002027625 */ /* 0x000fe200078e0003 */
[----:B------:R-:W-:-:S04]  /*00b0*/  MOV R9, c[0x0][0x17c] ;  /* 0x00005f0000097a02 */ /* 0x000fc80000000f00 */
[----:B------:R-:W3:Y:S04]  /*00c0*/  LDG.E R11, [R2.64] ;  /* 0x00000004020b7981 */ /* 0x000ee8000c1e1900 */
[----:B------:R0:W4:Y:S01]  /*00d0*/  LDG.E R8, [R8.64] ;  /* 0x0000000408087981 */ /* 0x000122000c1e1900 */
[C---:B------:R-:W-:Y:S02]  /*00e0*/  LOP3.LUT P0, RZ, R16.reuse, 0x1f, RZ, 0xc0, !PT ;  /* 0x0000001f10ff7812 */ /* 0x040fe4000780c0ff */
[----:B------:R-:W-:Y:S01]  /*00f0*/  ISETP.GE.AND P1, PT, R16, 0x2, PT ;  /* 0x000000021000780c */ /* 0x000fe20003f26270 */
[----:B--2---:R-:W-:-:S05]  /*0100*/  FMUL R0, R4, R7 ;  /* 0x0000000704007220 */ /* 0x004fca0000400000 */
[----:B------:R-:W1:Y:S02]  /*0110*/  SHFL.BFLY PT, R13, R0, 0x10, 0x1f ;  /* 0x0e001f00000d7f89 */ /* 0x000e6400000e0000 */
[----:B-1----:R-:W-:-:S05]  /*0120*/  FFMA R13, R4, R7, R13 ;  /* 0x00000007040d7223 */ /* 0x002fca000000000d */
[----:B------:R-:W1:Y:S02]  /*0130*/  SHFL.BFLY PT, R10, R13, 0x8, 0x1f ;  /* 0x0d001f000d0a7f89 */ /* 0x000e6400000e0000 */
[----:B-1----:R-:W-:-:S05]  /*0140*/  FADD R10, R13, R10 ;  /* 0x0000000a0d0a7221 */ /* 0x002fca0000000000 */
[----:B------:R-:W1:Y:S02]  /*0150*/  SHFL.BFLY PT, R5, R10, 0x4, 0x1f ;  /* 0x0c801f000a057f89 */ /* 0x000e6400000e0000 */
[----:B-1----:R-:W-:-:S05]  /*0160*/  FADD R5, R10, R5 ;  /* 0x000000050a057221 */ /* 0x002fca0000000000 */
[----:B------:R-:W1:Y:S02]  /*0170*/  SHFL.BFLY PT, R6, R5, 0x2, 0x1f ;  /* 0x0c401f0005067f89 */ /* 0x000e6400000e0000 */
[----:B-1----:R-:W-:-:S05]  /*0180*/  FADD R6, R5, R6 ;  /* 0x0000000605067221 */ /* 0x002fca0000000000 */
[----:B0-----:R-:W0:Y:S01]  /*0190*/  SHFL.BFLY PT, R9, R6, 0x1, 0x1f ;  /* 0x0c201f0006097f89 */ /* 0x001e2200000e0000 */
[----:B------:R-:W-:-:S04]  /*01a0*/  SHF.R.U32.HI R0, RZ, 0x3, R16 ;  /* 0x00000003ff007819 */ /* 0x000fc80000011610 */
[----:B------:R-:W-:Y:S01]  /*01b0*/  LOP3.LUT R12, R0, 0x4, RZ, 0xc0, !PT ;  /* 0x00000004000c7812 */ /* 0x000fe200078ec0ff */
[----:B0-----:R-:W-:-:S05]  /*01c0*/  FADD R9, R6, R9 ;  /* 0x0000000906097221 */ /* 0x001fca0000000000 */
[----:B------:R-:W-:Y:S04]  /*01d0*/  @!P0 STS [R12], R9 ;  /* 0x000000090c008388 */ /* 0x000fe80000000800 */
[----:B------:R-:W-:Y:S06]  /*01e0*/  BAR.SYNC.DEFER_BLOCKING 0x0 ;  /* 0x0000000000007b1d */ /* 0x000fec0000010000 */
[----:B------:R-:W0:Y:S01]  /*01f0*/  @!P1 LDS R14, [R16.X4] ;  /* 0x00000000100e9984 */ /* 0x000e220000004800 */
[----:B------:R-:W-:-:S04]  /*0200*/  LOP3.LUT R0, R16, 0x1, RZ, 0xc0, !PT ;  /* 0x0000000110007812 */ /* 0x000fc800078ec0ff */
[----:B------:R-:W-:-:S04]  /*0210*/  ISETP.NE.U32.AND P0, PT, R0, 0x1, PT ;  /* 0x000000010000780c */ /* 0x000fc80003f05070 */
[----:B------:R-:W-:Y:S01]  /*0220*/  ISETP.LT.AND P0, PT, R16, 0x2, P0 ;  /* 0x000000021000780c */ /* 0x000fe20000701270 */
[----:B0-----:R-:W0:Y:S02]  /*0230*/  SHFL.BFLY PT, R5, R14, 0x1, 0x1f ;  /* 0x0c201f000e057f89 */ /* 0x001e2400000e0000 */
[----:B0-----:R-:W-:-:S10]  /*0240*/  FADD R5, R14, R5 ;  /* 0x000000050e057221 */ /* 0x001fd40000000000 */
[----:B------:R-:W-:Y:S04]  /*0250*/  @P0 STS [R16.X4], R5 ;  /* 0x0000000510000388 */ /* 0x000fe80000004800 */
[----:B------:R-:W-:Y:S06]  /*0260*/  BAR.SYNC.DEFER_BLOCKING 0x0 ;  /* 0x0000000000007b1d */ /* 0x000fec0000010000 */
[----:B------:R-:W0:Y:S01]  /*0270*/  LDS R0, [RZ] ;  /* 0x00000000ff007984 */ /* 0x000e220000000800 */
[C---:B----4-:R-:W-:Y:S01]  /*0280*/  FADD R6, R8.reuse, R8 ;  /* 0x0000000808067221 */ /* 0x050fe20000000000 */
[----:B------:R-:W-:Y:S01]  /*0290*/  FMUL R9, R8, R8 ;  /* 0x0000000808097220 */ /* 0x000fe20000400000 */
[----:B------:R-:W-:-:S02]  /*02a0*/  FADD R7, R7, R7 ;  /* 0x0000000707077221 */ /* 0x000fc40000000000 */
[----:B---3--:R-:W-:Y:S01]  /*02b0*/  FFMA R6, R4, R6, R11 ;  /* 0x0000000604067223 */ /* 0x008fe2000000000b */
[----:B0-----:R-:W-:-:S04]  /*02c0*/  FFMA R0, R0, -2, RZ ;  /* 0xc000000000007823 */ /* 0x001fc800000000ff */
[----:B------:R-:W-:-:S04]  /*02d0*/  FMUL R9, R0, R9 ;  /* 0x0000000900097220 */ /* 0x000fc80000400000 */
[----:B------:R-:W-:-:S05]  /*02e0*/  FFMA R7, R9, R7, R6 ;  /* 0x0000000709077223 */ /* 0x000fca0000000006 */
[----:B------:R-:W-:Y:S01]  /*02f0*/  STG.E [R2.64], R7 ;  /* 0x0000000702007986 */ /* 0x000fe2000c101904 */
[----:B------:R-:W-:Y:S05]  /*0300*/  EXIT ;  /* 0x000000000000794d */ /* 0x000fea0003800000 */
.L_x_0:
[----:B------:R-:W-:-:S00]  /*0310*/  BRA `(.L_x_0) ;  /* 0xfffffff000007947 */ /* 0x000fc0000383ffff */
[----:B------:R-:W-:-:S00]  /*0320*/  NOP ;  /* 0x0000000000007918 */ /* 0x000fc00000000000 */
        /* <DEDUP_REMOVED lines=13> */
.L_x_1:


//--------------------- .nv.shared.triton_per_fused_add_expand_mul_neg_pow_select_sum_unsqueeze_47 --------------------------
	.section	.nv.shared.triton_per_fused_add_expand_mul_neg_pow_select_sum_unsqueeze_47,"aw",@nobits
	.sectionflags	@""
	.align	16
